	.headerflags	@"EF_CUDA_TEXMODE_UNIFIED EF_CUDA_64BIT_ADDRESS EF_CUDA_ACCELERATORS EF_CUDA_SM90 EF_CUDA_VIRTUAL_SM(EF_CUDA_SM90)"
	.elftype	@"ET_EXEC"


//--------------------- .nv.info                  --------------------------
	.section	.nv.info,"",@"SHT_CUDA_INFO"
	.align	4


	//----- nvinfo : EIATTR_REGCOUNT
	.align		4
        /*0000*/ 	.byte	0x04, 0x2f
        /*0002*/ 	.short	(.L_3 - .L_2)
	.align		4
.L_2:
        /*0004*/ 	.word	index@(triton_poi_fused__native_batch_norm_legit_no_training_convolution_relu_28)
        /*0008*/ 	.word	0x00000020


	//----- nvinfo : EIATTR_MIN_STACK_SIZE
	.align		4
.L_3:
        /*000c*/ 	.byte	0x04, 0x12
        /*000e*/ 	.short	(.L_5 - .L_4)
	.align		4
.L_4:
        /*0010*/ 	.word	index@(triton_poi_fused__native_batch_norm_legit_no_training_convolution_relu_28)
        /*0014*/ 	.word	0x00000000


	//----- nvinfo : EIATTR_FRAME_SIZE
	.align		4
.L_5:
        /*0018*/ 	.byte	0x04, 0x11
        /*001a*/ 	.short	(.L_7 - .L_6)
	.align		4
.L_6:
        /*001c*/ 	.word	index@(triton_poi_fused__native_batch_norm_legit_no_training_convolution_relu_28)
        /*0020*/ 	.word	0x00000000


	//----- nvinfo : EIATTR_MIN_STACK_SIZE
	.align		4
.L_7:
        /*0024*/ 	.byte	0x04, 0x12
        /*0026*/ 	.short	(.L_9 - .L_8)
	.align		4
.L_8:
        /*0028*/ 	.word	index@(triton_poi_fused__native_batch_norm_legit_no_training_convolution_relu_28)
        /*002c*/ 	.word	0x00000000
.L_9:


//--------------------- .nv.info.triton_poi_fused__native_batch_norm_legit_no_training_convolution_relu_28 --------------------------
	.section	.nv.info.triton_poi_fused__native_batch_norm_legit_no_training_convolution_relu_28,"",@"SHT_CUDA_INFO"
	.sectionflags	@""
	.align	4


	//----- nvinfo : EIATTR_CUDA_API_VERSION
	.align		4
        /*0000*/ 	.byte	0x04, 0x37
        /*0002*/ 	.short	(.L_11 - .L_10)
.L_10:
        /*0004*/ 	.word	0x0000007c


	//----- nvinfo : EIATTR_KPARAM_INFO
	.align		4
.L_11:
        /*0008*/ 	.byte	0x04, 0x17
        /*000a*/ 	.short	(.L_13 - .L_12)
.L_12:
        /*000c*/ 	.word	0x00000000
        /*0010*/ 	.short	0x0007
        /*0012*/ 	.short	0x0038
        /*0014*/ 	.byte	0x00, 0xf0, 0x11, 0x00


	//----- nvinfo : EIATTR_KPARAM_INFO
	.align		4
.L_13:
        /*0018*/ 	.byte	0x04, 0x17
        /*001a*/ 	.short	(.L_15 - .L_14)
.L_14:
        /*001c*/ 	.word	0x00000000
        /*0020*/ 	.short	0x0006
        /*0022*/ 	.short	0x0030
        /*0024*/ 	.byte	0x00, 0xf4, 0x21, 0x00


	//----- nvinfo : EIATTR_KPARAM_INFO
	.align		4
.L_15:
        /*0028*/ 	.byte	0x04, 0x17
        /*002a*/ 	.short	(.L_17 - .L_16)
.L_16:
        /*002c*/ 	.word	0x00000000
        /*0030*/ 	.short	0x0005
        /*0032*/ 	.short	0x0028
        /*0034*/ 	.byte	0x00, 0xf4, 0x21, 0x00


	//----- nvinfo : EIATTR_KPARAM_INFO
	.align		4
.L_17:
        /*0038*/ 	.byte	0x04, 0x17
        /*003a*/ 	.short	(.L_19 - .L_18)
.L_18:
        /*003c*/ 	.word	0x00000000
        /*0040*/ 	.short	0x0004
        /*0042*/ 	.short	0x0020
        /*0044*/ 	.byte	0x00, 0xf4, 0x21, 0x00


	//----- nvinfo : EIATTR_KPARAM_INFO
	.align		4
.L_19:
        /*0048*/ 	.byte	0x04, 0x17
        /*004a*/ 	.short	(.L_21 - .L_20)
.L_20:
        /*004c*/ 	.word	0x00000000
        /*0050*/ 	.short	0x0003
        /*0052*/ 	.short	0x0018
        /*0054*/ 	.byte	0x00, 0xf4, 0x21, 0x00


	//----- nvinfo : EIATTR_KPARAM_INFO
	.align		4
.L_21:
        /*0058*/ 	.byte	0x04, 0x17
        /*005a*/ 	.short	(.L_23 - .L_22)
.L_22:
        /*005c*/ 	.word	0x00000000
        /*0060*/ 	.short	0x0002
        /*0062*/ 	.short	0x0010
        /*0064*/ 	.byte	0x00, 0xf4, 0x21, 0x00


	//----- nvinfo : EIATTR_KPARAM_INFO
	.align		4
.L_23:
        /*0068*/ 	.byte	0x04, 0x17
        /*006a*/ 	.short	(.L_25 - .L_24)
.L_24:
        /*006c*/ 	.word	0x00000000
        /*0070*/ 	.short	0x0001
        /*0072*/ 	.short	0x0008
        /*0074*/ 	.byte	0x00, 0xf4, 0x21, 0x00


	//----- nvinfo : EIATTR_KPARAM_INFO
	.align		4
.L_25:
        /*0078*/ 	.byte	0x04, 0x17
        /*007a*/ 	.short	(.L_27 - .L_26)
.L_26:
        /*007c*/ 	.word	0x00000000
        /*0080*/ 	.short	0x0000
        /*0082*/ 	.short	0x0000
        /*0084*/ 	.byte	0x00, 0xf4, 0x21, 0x00


	//----- nvinfo : EIATTR_SPARSE_MMA_MASK
	.align		4
.L_27:
        /*0088*/ 	.byte	0x03, 0x50
        /*008a*/ 	.short	0x0000


	//----- nvinfo : EIATTR_MAXREG_COUNT
	.align		4
        /*008c*/ 	.byte	0x03, 0x1b
        /*008e*/ 	.short	0x00ff


	//----- nvinfo : EIATTR_EXIT_INSTR_OFFSETS
	.align		4
        /*0090*/ 	.byte	0x04, 0x1c
        /*0092*/ 	.short	(.L_29 - .L_28)


	//   ....[0]....
.L_28:
        /*0094*/ 	.word	0x000008b0


	//----- nvinfo : EIATTR_REQNTID
	.align		4
.L_29:
        /*0098*/ 	.byte	0x04, 0x10
        /*009a*/ 	.short	(.L_31 - .L_30)
.L_30:
        /*009c*/ 	.word	0x00000080
        /*00a0*/ 	.word	0x00000001
        /*00a4*/ 	.word	0x00000001


	//----- nvinfo : EIATTR_CBANK_PARAM_SIZE
	.align		4
.L_31:
        /*00a8*/ 	.byte	0x03, 0x19
        /*00aa*/ 	.short	0x003c


	//----- nvinfo : EIATTR_PARAM_CBANK
	.align		4
        /*00ac*/ 	.byte	0x04, 0x0a
        /*00ae*/ 	.short	(.L_33 - .L_32)
	.align		4
.L_32:
        /*00b0*/ 	.word	index@(.nv.constant0.triton_poi_fused__native_batch_norm_legit_no_training_convolution_relu_28)
        /*00b4*/ 	.short	0x0210
        /*00b6*/ 	.short	0x003c


	//----- nvinfo : EIATTR_SW_WAR
	.align		4
.L_33:
        /*00b8*/ 	.byte	0x04, 0x36
        /*00ba*/ 	.short	(.L_35 - .L_34)
.L_34:
        /*00bc*/ 	.word	0x00000008
.L_35:


//--------------------- .nv.callgraph             --------------------------
	.section	.nv.callgraph,"",@"SHT_CUDA_CALLGRAPH"
	.align	4
	.sectionentsize	8
	.align		4
        /*0000*/ 	.word	0x00000000
	.align		4
        /*0004*/ 	.word	0xffffffff
	.align		4
        /*0008*/ 	.word	0x00000000
	.align		4
        /*000c*/ 	.word	0xfffffffe
	.align		4
        /*0010*/ 	.word	0x00000000
	.align		4
        /*0014*/ 	.word	0xfffffffd
	.align		4
        /*0018*/ 	.word	0x00000000
	.align		4
        /*001c*/ 	.word	0xfffffffc


//--------------------- .nv.constant4             --------------------------
	.section	.nv.constant4,"a",@progbits
	.align	8
	.align		8
.nv.constant4:
        /*0000*/ 	.dword	_$_str
	.align		8
        /*0008*/ 	.dword	_$_str_$_2


//--------------------- .text.triton_poi_fused__native_batch_norm_legit_no_training_convolution_relu_28 --------------------------
	.section	.text.triton_poi_fused__native_batch_norm_legit_no_training_convolution_relu_28,"ax",@progbits
	.align	128
        .global         triton_poi_fused__native_batch_norm_legit_no_training_convolution_relu_28
        .type           triton_poi_fused__native_batch_norm_legit_no_training_convolution_relu_28,@function
        .size           triton_poi_fused__native_batch_norm_legit_no_training_convolution_relu_28,(.L_x_1 - triton_poi_fused__native_batch_norm_legit_no_training_convolution_relu_28)
        .other          triton_poi_fused__native_batch_norm_legit_no_training_convolution_relu_28,@"STO_CUDA_ENTRY STV_DEFAULT"
triton_poi_fused__native_batch_norm_legit_no_training_convolution_relu_28:
.text.triton_poi_fused__native_batch_norm_legit_no_training_convolution_relu_28:
[----:B------:R-:W-:Y:S01]  /*0000*/  LDC R1, c[0x0][0x28] ;  /* 0x00000a00ff017b82 */ /* 0x000fe20000000800 */
[----:B------:R-:W1:Y:S07]  /*0010*/  S2R R0, SR_TID.X ;  /* 0x0000000000007919 */ /* 0x000e6e0000002100 */
[----:B------:R-:W2:Y:S01]  /*0020*/  LDC.64 R4, c[0x0][0x228] ;  /* 0x00008a00ff047b82 */ /* 0x000ea20000000a00 */
[----:B------:R-:W-:Y:S01]  /*0030*/  ULDC.64 UR4, c[0x0][0x208] ;  /* 0x0000820000047ab9 */ /* 0x000fe20000000a00 */
[----:B------:R-:W3:Y:S06]  /*0040*/  S2R R23, SR_CTAID.X ;  /* 0x0000000000177919 */ /* 0x000eec0000002500 */
[----:B------:R-:W4:Y:S08]  /*0050*/  LDC.64 R20, c[0x0][0x210] ;  /* 0x00008400ff147b82 */ /* 0x000f300000000a00 */
[----:B------:R-:W5:Y:S08]  /*0060*/  LDC.64 R26, c[0x0][0x220] ;  /* 0x00008800ff1a7b82 */ /* 0x000f700000000a00 */
[----:B------:R-:W4:Y:S01]  /*0070*/  LDC.64 R18, c[0x0][0x230] ;  /* 0x00008c00ff127b82 */ /* 0x000f220000000a00 */
[----:B-1----:R-:W-:-:S02]  /*0080*/  SHF.L.U32 R0, R0, 0x2, RZ ;  /* 0x0000000200007819 */ /* 0x002fc400000006ff */
[----:B---3--:R-:W-:Y:S02]  /*0090*/  SHF.R.S32.HI R6, RZ, 0x15, R23 ;  /* 0x00000015ff067819 */ /* 0x008fe40000011417 */
[----:B------:R-:W-:Y:S02]  /*00a0*/  LOP3.LUT R0, R0, 0x1fc, RZ, 0xc0, !PT ;  /* 0x000001fc00007812 */ /* 0x000fe400078ec0ff */
[----:B------:R-:W-:Y:S02]  /*00b0*/  SGXT R6, R6, 0x1 ;  /* 0x000000010606781a */ /* 0x000fe40000000200 */
[----:B------:R-:W-:-:S04]  /*00c0*/  LEA R23, R23, R0, 0xa ;  /* 0x0000000017177211 */ /* 0x000fc800078e50ff */
[----:B------:R-:W-:-:S04]  /*00d0*/  LEA.HI R0, R6, R23, RZ, 0x8 ;  /* 0x0000001706007211 */ /* 0x000fc800078f40ff */
[----:B------:R-:W-:-:S04]  /*00e0*/  SHF.R.S32.HI R0, RZ, 0x8, R0 ;  /* 0x00000008ff007819 */ /* 0x000fc80000011400 */
[----:B------:R-:W-:-:S04]  /*00f0*/  LEA.HI R2, R0, R0, RZ, 0x7 ;  /* 0x0000000000027211 */ /* 0x000fc800078f38ff */
[----:B------:R-:W-:Y:S02]  /*0100*/  LOP3.LUT R29, R2, 0xffffff80, RZ, 0xc0, !PT ;  /* 0xffffff80021d7812 */ /* 0x000fe400078ec0ff */
[----:B------:R-:W1:Y:S02]  /*0110*/  LDC.64 R2, c[0x0][0x218] ;  /* 0x00008600ff027b82 */ /* 0x000e640000000a00 */
[----:B------:R-:W-:-:S05]  /*0120*/  IADD3 R29, R0, -R29, RZ ;  /* 0x8000001d001d7210 */ /* 0x000fca0007ffe0ff */
[----:B--2---:R-:W-:-:S06]  /*0130*/  IMAD.WIDE R24, R29, 0x4, R4 ;  /* 0x000000041d187825 */ /* 0x004fcc00078e0204 */
[----:B------:R2:W3:Y:S01]  /*0140*/  LDG.E.EL R24, desc[UR4][R24.64] ;  /* 0x0000000418187981 */ /* 0x0004e2000c2e1900 */
[----:B------:R-:W-:Y:S01]  /*0150*/  IADD3 R17, R23, 0x200, RZ ;  /* 0x0000020017117810 */ /* 0x000fe20007ffe0ff */
[----:B----4-:R-:W-:-:S03]  /*0160*/  IMAD.WIDE R20, R23, 0x4, R20 ;  /* 0x0000000417147825 */ /* 0x010fc600078e0214 */
[----:B------:R-:W-:Y:S01]  /*0170*/  LEA.HI R6, R6, R17, RZ, 0x8 ;  /* 0x0000001106067211 */ /* 0x000fe200078f40ff */
[C---:B-----5:R-:W-:Y:S01]  /*0180*/  IMAD.WIDE R10, R29.reuse, 0x4, R26 ;  /* 0x000000041d0a7825 */ /* 0x060fe200078e021a */
[----:B------:R-:W4:Y:S02]  /*0190*/  LDG.E.128 R12, desc[UR4][R20.64] ;  /* 0x00000004140c7981 */ /* 0x000f24000c1e1d00 */
[----:B------:R-:W-:Y:S01]  /*01a0*/  SHF.R.S32.HI R0, RZ, 0x8, R6 ;  /* 0x00000008ff007819 */ /* 0x000fe20000011406 */
[----:B-1----:R-:W-:-:S03]  /*01b0*/  IMAD.WIDE R6, R29, 0x4, R2 ;  /* 0x000000041d067825 */ /* 0x002fc600078e0202 */
[----:B------:R-:W-:Y:S02]  /*01c0*/  LEA.HI R8, R0, R0, RZ, 0x7 ;  /* 0x0000000000087211 */ /* 0x000fe400078f38ff */
[----:B------:R-:W4:Y:S02]  /*01d0*/  LDG.E.EL R22, desc[UR4][R6.64] ;  /* 0x0000000406167981 */ /* 0x000f24000c2e1900 */
[----:B--2---:R-:W-:-:S04]  /*01e0*/  LOP3.LUT R25, R8, 0xffffff80, RZ, 0xc0, !PT ;  /* 0xffffff8008197812 */ /* 0x004fc800078ec0ff */
[----:B------:R-:W-:Y:S02]  /*01f0*/  IADD3 R25, R0, -R25, RZ ;  /* 0x8000001900197210 */ /* 0x000fe40007ffe0ff */
[----:B------:R-:W2:Y:S03]  /*0200*/  LDG.E.EL R0, desc[UR4][R10.64] ;  /* 0x000000040a007981 */ /* 0x000ea6000c2e1900 */
[----:B------:R-:W-:-:S05]  /*0210*/  IMAD.WIDE R4, R25, 0x4, R4 ;  /* 0x0000000419047825 */ /* 0x000fca00078e0204 */
[----:B------:R1:W5:Y:S02]  /*0220*/  LDG.E.EL R6, desc[UR4][R4.64] ;  /* 0x0000000404067981 */ /* 0x000364000c2e1900 */
[----:B-1----:R-:W1:Y:S01]  /*0230*/  LDC.64 R4, c[0x0][0x238] ;  /* 0x00008e00ff047b82 */ /* 0x002e620000000a00 */
[----:B0-----:R-:W-:-:S04]  /*0240*/  IMAD.WIDE R8, R29, 0x4, R18 ;  /* 0x000000041d087825 */ /* 0x001fc800078e0212 */
[C---:B------:R-:W-:Y:S01]  /*0250*/  IMAD.WIDE R2, R25.reuse, 0x4, R2 ;  /* 0x0000000419027825 */ /* 0x040fe200078e0202 */
[----:B------:R-:W5:Y:S03]  /*0260*/  LDG.E.EL R16, desc[UR4][R8.64] ;  /* 0x0000000408107981 */ /* 0x000f66000c2e1900 */
[C---:B------:R-:W-:Y:S02]  /*0270*/  IMAD.WIDE R26, R25.reuse, 0x4, R26 ;  /* 0x00000004191a7825 */ /* 0x040fe400078e021a */
[----:B------:R-:W5:Y:S04]  /*0280*/  LDG.E.EL R3, desc[UR4][R2.64] ;  /* 0x0000000402037981 */ /* 0x000f68000c2e1900 */
[----:B------:R-:W5:Y:S01]  /*0290*/  LDG.E.128 R8, desc[UR4][R20.64+0x800] ;  /* 0x0008000414087981 */ /* 0x000f62000c1e1d00 */
[----:B------:R-:W-:-:S03]  /*02a0*/  IMAD.WIDE R18, R25, 0x4, R18 ;  /* 0x0000000419127825 */ /* 0x000fc600078e0212 */
[----:B------:R-:W5:Y:S01]  /*02b0*/  LDG.E.EL R2, desc[UR4][R26.64] ;  /* 0x000000041a027981 */ /* 0x000f62000c2e1900 */
[----:B-1----:R-:W-:-:S03]  /*02c0*/  IMAD.WIDE R28, R29, 0x4, R4 ;  /* 0x000000041d1c7825 */ /* 0x002fc600078e0204 */
[----:B------:R-:W5:Y:S01]  /*02d0*/  LDG.E.EL R19, desc[UR4][R18.64] ;  /* 0x0000000412137981 */ /* 0x000f62000c2e1900 */
[----:B------:R-:W-:-:S03]  /*02e0*/  IMAD.WIDE R4, R25, 0x4, R4 ;  /* 0x0000000419047825 */ /* 0x000fc600078e0204 */
[----:B------:R0:W5:Y:S04]  /*02f0*/  LDG.E.EL R7, desc[UR4][R28.64] ;  /* 0x000000041c077981 */ /* 0x000168000c2e1900 */
[----:B------:R1:W5:Y:S01]  /*0300*/  LDG.E.EL R4, desc[UR4][R4.64] ;  /* 0x0000000404047981 */ /* 0x000362000c2e1900 */
[----:B---3--:R-:W-:-:S04]  /*0310*/  FADD R25, R24, 9.9999997473787516356e-06 ;  /* 0x3727c5ac18197421 */ /* 0x008fc80000000000 */
[----:B0-----:R-:W0:Y:S02]  /*0320*/  MUFU.SQRT R28, R25 ;  /* 0x00000019001c7308 */ /* 0x001e240000002000 */
[C---:B0-----:R-:W-:Y:S02]  /*0330*/  FSETP.GT.AND P0, PT, R28.reuse, 8.50705917302346158658e+37, PT ;  /* 0x7e8000001c00780b */ /* 0x041fe40003f04000 */
[----:B------:R-:W-:Y:S01]  /*0340*/  FSETP.GEU.AND P1, PT, R28, 1.175494350822287508e-38, PT ;  /* 0x008000001c00780b */ /* 0x000fe20003f2e000 */
[----:B------:R-:W-:-:S10]  /*0350*/  HFMA2.MMA R24, -RZ, RZ, 1.625, 0 ;  /* 0x3e800000ff187435 */ /* 0x000fd400000001ff */
[----:B------:R-:W-:-:S04]  /*0360*/  @P0 FMUL R28, R28, 0.25 ;  /* 0x3e8000001c1c0820 */ /* 0x000fc80000400000 */
[----:B------:R-:W-:-:S06]  /*0370*/  @!P1 FMUL R28, R28, 16777216 ;  /* 0x4b8000001c1c9820 */ /* 0x000fcc0000400000 */
[----:B------:R-:W1:Y:S01]  /*0380*/  MUFU.RCP R28, R28 ;  /* 0x0000001c001c7308 */ /* 0x000e620000001000 */
[----:B------:R-:W-:Y:S01]  /*0390*/  FSEL R27, R24, 1, P0 ;  /* 0x3f800000181b7808 */ /* 0x000fe20000000000 */
[--C-:B----4-:R-:W-:Y:S01]  /*03a0*/  FADD R13, R13, R22.reuse ;  /* 0x000000160d0d7221 */ /* 0x110fe20000000000 */
[--C-:B------:R-:W-:Y:S01]  /*03b0*/  FADD R15, R15, R22.reuse ;  /* 0x000000160f0f7221 */ /* 0x100fe20000000000 */
[--C-:B------:R-:W-:Y:S01]  /*03c0*/  FADD R14, R14, R22.reuse ;  /* 0x000000160e0e7221 */ /* 0x100fe20000000000 */
[----:B------:R-:W-:Y:S01]  /*03d0*/  FADD R12, R12, R22 ;  /* 0x000000160c0c7221 */ /* 0x000fe20000000000 */
[----:B------:R-:W-:Y:S01]  /*03e0*/  @!P1 FMUL R27, R27, 16777216 ;  /* 0x4b8000001b1b9820 */ /* 0x000fe20000400000 */
[----:B--2---:R-:W-:Y:S01]  /*03f0*/  FADD R18, -R0, R13 ;  /* 0x0000000d00127221 */ /* 0x004fe20000000100 */
[----:B-----5:R-:W-:Y:S01]  /*0400*/  FADD R6, R6, 9.9999997473787516356e-06 ;  /* 0x3727c5ac06067421 */ /* 0x020fe20000000000 */
[C---:B------:R-:W-:Y:S01]  /*0410*/  FADD R26, -R0.reuse, R15 ;  /* 0x0000000f001a7221 */ /* 0x040fe20000000100 */
[----:B------:R-:W-:Y:S01]  /*0420*/  FADD R22, -R0, R14 ;  /* 0x0000000e00167221 */ /* 0x000fe20000000100 */
[----:B-1----:R-:W-:Y:S01]  /*0430*/  FMUL R5, R28, R27 ;  /* 0x0000001b1c057220 */ /* 0x002fe20000400000 */
[----:B------:R-:W-:Y:S01]  /*0440*/  FADD R28, -R0, R12 ;  /* 0x0000000c001c7221 */ /* 0x000fe20000000100 */
[----:B------:R-:W0:Y:S02]  /*0450*/  MUFU.SQRT R29, R6 ;  /* 0x00000006001d7308 */ /* 0x000e240000002000 */
[C---:B------:R-:W-:Y:S01]  /*0460*/  FMUL R0, R5.reuse, R18 ;  /* 0x0000001205007220 */ /* 0x040fe20000400000 */
[C---:B------:R-:W-:Y:S01]  /*0470*/  FMUL R18, R5.reuse, R26 ;  /* 0x0000001a05127220 */ /* 0x040fe20000400000 */
[C---:B------:R-:W-:Y:S01]  /*0480*/  FMUL R22, R5.reuse, R22 ;  /* 0x0000001605167220 */ /* 0x040fe20000400000 */
[----:B------:R-:W-:Y:S01]  /*0490*/  FMUL R28, R5, R28 ;  /* 0x0000001c051c7220 */ /* 0x000fe20000400000 */
[----:B------:R-:W-:-:S02]  /*04a0*/  SHF.R.S32.HI R5, RZ, 0x1f, R23 ;  /* 0x0000001fff057819 */ /* 0x000fc40000011417 */
[----:B------:R-:W-:Y:S02]  /*04b0*/  SHF.R.S32.HI R26, RZ, 0x1f, R23 ;  /* 0x0000001fff1a7819 */ /* 0x000fe40000011417 */
[-C--:B------:R-:W-:Y:S02]  /*04c0*/  LEA.HI R5, R5, R23.reuse, RZ, 0xf ;  /* 0x0000001705057211 */ /* 0x080fe400078f78ff */
[----:B------:R-:W-:Y:S02]  /*04d0*/  LEA.HI R26, R26, R23, RZ, 0xf ;  /* 0x000000171a1a7211 */ /* 0x000fe400078f78ff */
[----:B------:R-:W-:Y:S02]  /*04e0*/  SHF.L.U32 R5, R5, 0x2, RZ ;  /* 0x0000000205057819 */ /* 0x000fe400000006ff */
[----:B------:R-:W-:Y:S02]  /*04f0*/  LOP3.LUT R26, R26, 0xffff8000, RZ, 0xc0, !PT ;  /* 0xffff80001a1a7812 */ /* 0x000fe400078ec0ff */
[----:B------:R-:W-:-:S02]  /*0500*/  LOP3.LUT R5, R5, 0xfffe0000, RZ, 0xc0, !PT ;  /* 0xfffe000005057812 */ /* 0x000fc400078ec0ff */
[----:B0-----:R-:W-:Y:S02]  /*0510*/  FSETP.GT.AND P0, PT, R29, 8.50705917302346158658e+37, PT ;  /* 0x7e8000001d00780b */ /* 0x001fe40003f04000 */
[----:B------:R-:W-:Y:S02]  /*0520*/  IADD3 R23, R5, R23, -R26 ;  /* 0x0000001705177210 */ /* 0x000fe40007ffe81a */
[----:B------:R-:W-:Y:S02]  /*0530*/  SHF.R.S32.HI R26, RZ, 0x1f, R17 ;  /* 0x0000001fff1a7819 */ /* 0x000fe40000011411 */
[----:B------:R-:W-:Y:S02]  /*0540*/  FSETP.GEU.AND P1, PT, R29, 1.175494350822287508e-38, PT ;  /* 0x008000001d00780b */ /* 0x000fe40003f2e000 */
[----:B------:R-:W-:-:S04]  /*0550*/  LEA.HI R26, R26, R17, RZ, 0xf ;  /* 0x000000111a1a7211 */ /* 0x000fc800078f78ff */
[C---:B------:R-:W-:Y:S01]  /*0560*/  SHF.L.U32 R5, R26.reuse, 0x2, RZ ;  /* 0x000000021a057819 */ /* 0x040fe200000006ff */
[----:B------:R-:W-:Y:S01]  /*0570*/  @P0 FMUL R29, R29, 0.25 ;  /* 0x3e8000001d1d0820 */ /* 0x000fe20000400000 */
[----:B------:R-:W-:Y:S02]  /*0580*/  LOP3.LUT R26, R26, 0xffff8000, RZ, 0xc0, !PT ;  /* 0xffff80001a1a7812 */ /* 0x000fe400078ec0ff */
[----:B------:R-:W-:-:S03]  /*0590*/  LOP3.LUT R6, R5, 0xfffe0000, RZ, 0xc0, !PT ;  /* 0xfffe000005067812 */ /* 0x000fc600078ec0ff */
[----:B------:R-:W-:Y:S01]  /*05a0*/  @!P1 FMUL R29, R29, 16777216 ;  /* 0x4b8000001d1d9820 */ /* 0x000fe20000400000 */
[----:B------:R-:W-:-:S03]  /*05b0*/  IADD3 R17, R6, R17, -R26 ;  /* 0x0000001106117210 */ /* 0x000fc60007ffe81a */
[----:B------:R0:W1:Y:S01]  /*05c0*/  MUFU.RCP R26, R29 ;  /* 0x0000001d001a7308 */ /* 0x0000620000001000 */
[----:B------:R-:W-:Y:S02]  /*05d0*/  FSEL R27, R24, 1, P0 ;  /* 0x3f800000181b7808 */ /* 0x000fe40000000000 */
[----:B------:R-:W2:Y:S01]  /*05e0*/  LDC.64 R24, c[0x0][0x240] ;  /* 0x00009000ff187b82 */ /* 0x000ea20000000a00 */
[--C-:B------:R-:W-:Y:S01]  /*05f0*/  FADD R8, R8, R3.reuse ;  /* 0x0000000308087221 */ /* 0x100fe20000000000 */
[--C-:B------:R-:W-:Y:S01]  /*0600*/  FADD R9, R9, R3.reuse ;  /* 0x0000000309097221 */ /* 0x100fe20000000000 */
[----:B------:R-:W-:Y:S01]  /*0610*/  @!P1 FMUL R27, R27, 16777216 ;  /* 0x4b8000001b1b9820 */ /* 0x000fe20000400000 */
[--C-:B------:R-:W-:Y:S01]  /*0620*/  FADD R10, R10, R3.reuse ;  /* 0x000000030a0a7221 */ /* 0x100fe20000000000 */
[----:B------:R-:W-:Y:S01]  /*0630*/  FADD R11, R11, R3 ;  /* 0x000000030b0b7221 */ /* 0x000fe20000000000 */
[----:B------:R-:W-:Y:S01]  /*0640*/  FADD R3, -R2, R8 ;  /* 0x0000000802037221 */ /* 0x000fe20000000100 */
[--C-:B------:R-:W-:Y:S01]  /*0650*/  FFMA R5, R16, R0, R7.reuse ;  /* 0x0000000010057223 */ /* 0x100fe20000000007 */
[----:B0-----:R-:W-:Y:S01]  /*0660*/  FADD R29, -R2, R10 ;  /* 0x0000000a021d7221 */ /* 0x001fe20000000100 */
[C-C-:B------:R-:W-:Y:S01]  /*0670*/  FFMA R0, R16.reuse, R28, R7.reuse ;  /* 0x0000001c10007223 */ /* 0x140fe20000000007 */
[----:B------:R-:W-:Y:S01]  /*0680*/  FFMA R6, R16, R22, R7 ;  /* 0x0000001610067223 */ /* 0x000fe20000000007 */
[----:B-1----:R-:W-:Y:S01]  /*0690*/  FMUL R26, R26, R27 ;  /* 0x0000001b1a1a7220 */ /* 0x002fe20000400000 */
[C---:B------:R-:W-:Y:S01]  /*06a0*/  FADD R27, -R2.reuse, R9 ;  /* 0x00000009021b7221 */ /* 0x040fe20000000100 */
[----:B------:R-:W-:Y:S01]  /*06b0*/  FADD R2, -R2, R11 ;  /* 0x0000000b02027221 */ /* 0x000fe20000000100 */
[----:B------:R-:W-:Y:S01]  /*06c0*/  FFMA R7, R16, R18, R7 ;  /* 0x0000001210077223 */ /* 0x000fe20000000007 */
[C---:B------:R-:W-:Y:S01]  /*06d0*/  FMUL R18, R26.reuse, R3 ;  /* 0x000000031a127220 */ /* 0x040fe20000400000 */
[C---:B------:R-:W-:Y:S01]  /*06e0*/  FMUL R16, R26.reuse, R27 ;  /* 0x0000001b1a107220 */ /* 0x040fe20000400000 */
[C---:B------:R-:W-:Y:S01]  /*06f0*/  FMUL R29, R26.reuse, R29 ;  /* 0x0000001d1a1d7220 */ /* 0x040fe20000400000 */
[----:B------:R-:W-:Y:S01]  /*0700*/  FMUL R27, R26, R2 ;  /* 0x000000021a1b7220 */ /* 0x000fe20000400000 */
[C-C-:B------:R-:W-:Y:S01]  /*0710*/  FFMA R2, R19.reuse, R18, R4.reuse ;  /* 0x0000001213027223 */ /* 0x140fe20000000004 */
[C-C-:B------:R-:W-:Y:S01]  /*0720*/  FFMA R3, R19.reuse, R16, R4.reuse ;  /* 0x0000001013037223 */ /* 0x140fe20000000004 */
[C-C-:B------:R-:W-:Y:S01]  /*0730*/  FFMA R18, R19.reuse, R29, R4.reuse ;  /* 0x0000001d13127223 */ /* 0x140fe20000000004 */
[----:B------:R-:W-:Y:S01]  /*0740*/  FFMA R19, R19, R27, R4 ;  /* 0x0000001b13137223 */ /* 0x000fe20000000004 */
[----:B------:R-:W-:-:S02]  /*0750*/  FSETP.GEU.AND P6, PT, R7, RZ, PT ;  /* 0x000000ff0700720b */ /* 0x000fc40003fce000 */
[----:B------:R-:W-:Y:S02]  /*0760*/  FSETP.GEU.AND P0, PT, R6, RZ, PT ;  /* 0x000000ff0600720b */ /* 0x000fe40003f0e000 */
[----:B------:R-:W-:Y:S02]  /*0770*/  FSETP.GEU.AND P1, PT, R5, RZ, PT ;  /* 0x000000ff0500720b */ /* 0x000fe40003f2e000 */
[----:B------:R-:W-:Y:S02]  /*0780*/  FSETP.GEU.AND P2, PT, R0, RZ, PT ;  /* 0x000000ff0000720b */ /* 0x000fe40003f4e000 */
[----:B------:R-:W-:Y:S02]  /*0790*/  SEL R7, R7, RZ, P6 ;  /* 0x000000ff07077207 */ /* 0x000fe40003000000 */
[----:B------:R-:W-:Y:S02]  /*07a0*/  FSETP.GEU.AND P3, PT, R19, RZ, PT ;  /* 0x000000ff1300720b */ /* 0x000fe40003f6e000 */
[----:B------:R-:W-:-:S02]  /*07b0*/  FSETP.GEU.AND P4, PT, R18, RZ, PT ;  /* 0x000000ff1200720b */ /* 0x000fc40003f8e000 */
[----:B------:R-:W-:Y:S02]  /*07c0*/  FSETP.GEU.AND P5, PT, R3, RZ, PT ;  /* 0x000000ff0300720b */ /* 0x000fe40003fae000 */
[----:B------:R-:W-:Y:S01]  /*07d0*/  FSETP.GEU.AND P6, PT, R2, RZ, PT ;  /* 0x000000ff0200720b */ /* 0x000fe20003fce000 */
[--C-:B--2---:R-:W-:Y:S01]  /*07e0*/  IMAD.WIDE R22, R23, 0x4, R24.reuse ;  /* 0x0000000417167825 */ /* 0x104fe200078e0218 */
[----:B------:R-:W-:Y:S02]  /*07f0*/  SEL R6, R6, RZ, P0 ;  /* 0x000000ff06067207 */ /* 0x000fe40000000000 */
[----:B------:R-:W-:Y:S01]  /*0800*/  SEL R5, R5, RZ, P1 ;  /* 0x000000ff05057207 */ /* 0x000fe20000800000 */
[----:B------:R-:W-:Y:S01]  /*0810*/  IMAD.WIDE R24, R17, 0x4, R24 ;  /* 0x0000000411187825 */ /* 0x000fe200078e0218 */
[----:B------:R-:W-:Y:S02]  /*0820*/  SEL R4, R0, RZ, P2 ;  /* 0x000000ff00047207 */ /* 0x000fe40001000000 */
[----:B------:R-:W-:-:S02]  /*0830*/  SEL R19, R19, RZ, P3 ;  /* 0x000000ff13137207 */ /* 0x000fc40001800000 */
[----:B------:R-:W-:Y:S02]  /*0840*/  SEL R18, R18, RZ, P4 ;  /* 0x000000ff12127207 */ /* 0x000fe40002000000 */
[----:B------:R-:W-:Y:S02]  /*0850*/  SEL R17, R3, RZ, P5 ;  /* 0x000000ff03117207 */ /* 0x000fe40002800000 */
[----:B------:R-:W-:Y:S01]  /*0860*/  SEL R16, R2, RZ, P6 ;  /* 0x000000ff02107207 */ /* 0x000fe20003000000 */
[----:B------:R-:W-:Y:S04]  /*0870*/  STG.E.128 desc[UR4][R20.64], R12 ;  /* 0x0000000c14007986 */ /* 0x000fe8000c101d04 */
[----:B------:R-:W-:Y:S04]  /*0880*/  STG.E.128 desc[UR4][R20.64+0x800], R8 ;  /* 0x0008000814007986 */ /* 0x000fe8000c101d04 */
[----:B------:R-:W-:Y:S04]  /*0890*/  STG.E.128 desc[UR4][R22.64], R4 ;  /* 0x0000000416007986 */ /* 0x000fe8000c101d04 */
[----:B------:R-:W-:Y:S01]  /*08a0*/  STG.E.128 desc[UR4][R24.64], R16 ;  /* 0x0000001018007986 */ /* 0x000fe2000c101d04 */
[----:B------:R-:W-:Y:S05]  /*08b0*/  EXIT ;  /* 0x000000000000794d */ /* 0x000fea0003800000 */
.L_x_0:
[----:B------:R-:W-:-:S00]  /*08c0*/  BRA `(.L_x_0) ;  /* 0xfffffffc00fc7947 */ /* 0x000fc0000383ffff */
[----:B------:R-:W-:-:S00]  /*08d0*/  NOP ;  /* 0x0000000000007918 */ /* 0x000fc00000000000 */
        /* <DEDUP_REMOVED lines=10> */
.L_x_1:


//--------------------- .nv.global.init           --------------------------
	.section	.nv.global.init,"aw",@progbits
.nv.global.init:
	.type		_$_str,@object
	.size		_$_str,(_$_str_$_2 - _$_str)
_$_str:
        /*0000*/ 	.byte	0x5f, 0x5f, 0x43, 0x55, 0x44, 0x41, 0x5f, 0x46, 0x54, 0x5a, 0x00
	.type		_$_str_$_2,@object
	.size		_$_str_$_2,(.L_1 - _$_str_$_2)
_$_str_$_2:
        /*000b*/ 	.byte	0x5f, 0x5f, 0x43, 0x55, 0x44, 0x41, 0x5f, 0x50, 0x52, 0x45, 0x43, 0x5f, 0x53, 0x51, 0x52, 0x54
        /*001b*/ 	.byte	0x00
.L_1:


//--------------------- .nv.constant0.triton_poi_fused__native_batch_norm_legit_no_training_convolution_relu_28 --------------------------
	.section	.nv.constant0.triton_poi_fused__native_batch_norm_legit_no_training_convolution_relu_28,"a",@progbits
	.sectionflags	@""
	.align	4
.nv.constant0.triton_poi_fused__native_batch_norm_legit_no_training_convolution_relu_28:
	.zero		588
